	.headerflags	@"EF_CUDA_TEXMODE_UNIFIED EF_CUDA_64BIT_ADDRESS EF_CUDA_ACCELERATORS EF_CUDA_SM90 EF_CUDA_VIRTUAL_SM(EF_CUDA_SM90)"
	.elftype	@"ET_EXEC"


//--------------------- .nv.info                  --------------------------
	.section	.nv.info,"",@"SHT_CUDA_INFO"
	.align	4


	//----- nvinfo : EIATTR_REGCOUNT
	.align		4
        /*0000*/ 	.byte	0x04, 0x2f
        /*0002*/ 	.short	(.L_1 - .L_0)
	.align		4
.L_0:
        /*0004*/ 	.word	index@(triton_poi_fused_avg_pool2d_20)
        /*0008*/ 	.word	0x0000002c


	//----- nvinfo : EIATTR_MIN_STACK_SIZE
	.align		4
.L_1:
        /*000c*/ 	.byte	0x04, 0x12
        /*000e*/ 	.short	(.L_3 - .L_2)
	.align		4
.L_2:
        /*0010*/ 	.word	index@(triton_poi_fused_avg_pool2d_20)
        /*0014*/ 	.word	0x00000000


	//----- nvinfo : EIATTR_FRAME_SIZE
	.align		4
.L_3:
        /*0018*/ 	.byte	0x04, 0x11
        /*001a*/ 	.short	(.L_5 - .L_4)
	.align		4
.L_4:
        /*001c*/ 	.word	index@(triton_poi_fused_avg_pool2d_20)
        /*0020*/ 	.word	0x00000000


	//----- nvinfo : EIATTR_MIN_STACK_SIZE
	.align		4
.L_5:
        /*0024*/ 	.byte	0x04, 0x12
        /*0026*/ 	.short	(.L_7 - .L_6)
	.align		4
.L_6:
        /*0028*/ 	.word	index@(triton_poi_fused_avg_pool2d_20)
        /*002c*/ 	.word	0x00000000
.L_7:


//--------------------- .nv.info.triton_poi_fused_avg_pool2d_20 --------------------------
	.section	.nv.info.triton_poi_fused_avg_pool2d_20,"",@"SHT_CUDA_INFO"
	.sectionflags	@""
	.align	4


	//----- nvinfo : EIATTR_CUDA_API_VERSION
	.align		4
        /*0000*/ 	.byte	0x04, 0x37
        /*0002*/ 	.short	(.L_9 - .L_8)
.L_8:
        /*0004*/ 	.word	0x0000007c


	//----- nvinfo : EIATTR_KPARAM_INFO
	.align		4
.L_9:
        /*0008*/ 	.byte	0x04, 0x17
        /*000a*/ 	.short	(.L_11 - .L_10)
.L_10:
        /*000c*/ 	.word	0x00000000
        /*0010*/ 	.short	0x0002
        /*0012*/ 	.short	0x0010
        /*0014*/ 	.byte	0x00, 0xf0, 0x11, 0x00


	//----- nvinfo : EIATTR_KPARAM_INFO
	.align		4
.L_11:
        /*0018*/ 	.byte	0x04, 0x17
        /*001a*/ 	.short	(.L_13 - .L_12)
.L_12:
        /*001c*/ 	.word	0x00000000
        /*0020*/ 	.short	0x0001
        /*0022*/ 	.short	0x0008
        /*0024*/ 	.byte	0x00, 0xf4, 0x21, 0x00


	//----- nvinfo : EIATTR_KPARAM_INFO
	.align		4
.L_13:
        /*0028*/ 	.byte	0x04, 0x17
        /*002a*/ 	.short	(.L_15 - .L_14)
.L_14:
        /*002c*/ 	.word	0x00000000
        /*0030*/ 	.short	0x0000
        /*0032*/ 	.short	0x0000
        /*0034*/ 	.byte	0x00, 0xf4, 0x21, 0x00


	//----- nvinfo : EIATTR_SPARSE_MMA_MASK
	.align		4
.L_15:
        /*0038*/ 	.byte	0x03, 0x50
        /*003a*/ 	.short	0x0000


	//----- nvinfo : EIATTR_MAXREG_COUNT
	.align		4
        /*003c*/ 	.byte	0x03, 0x1b
        /*003e*/ 	.short	0x00ff


	//----- nvinfo : EIATTR_EXIT_INSTR_OFFSETS
	.align		4
        /*0040*/ 	.byte	0x04, 0x1c
        /*0042*/ 	.short	(.L_17 - .L_16)


	//   ....[0]....
.L_16:
        /*0044*/ 	.word	0x00000cf0


	//----- nvinfo : EIATTR_REQNTID
	.align		4
.L_17:
        /*0048*/ 	.byte	0x04, 0x10
        /*004a*/ 	.short	(.L_19 - .L_18)
.L_18:
        /*004c*/ 	.word	0x00000100
        /*0050*/ 	.word	0x00000001
        /*0054*/ 	.word	0x00000001


	//----- nvinfo : EIATTR_CBANK_PARAM_SIZE
	.align		4
.L_19:
        /*0058*/ 	.byte	0x03, 0x19
        /*005a*/ 	.short	0x0014


	//----- nvinfo : EIATTR_PARAM_CBANK
	.align		4
        /*005c*/ 	.byte	0x04, 0x0a
        /*005e*/ 	.short	(.L_21 - .L_20)
	.align		4
.L_20:
        /*0060*/ 	.word	index@(.nv.constant0.triton_poi_fused_avg_pool2d_20)
        /*0064*/ 	.short	0x0210
        /*0066*/ 	.short	0x0014


	//----- nvinfo : EIATTR_SW_WAR
	.align		4
.L_21:
        /*0068*/ 	.byte	0x04, 0x36
        /*006a*/ 	.short	(.L_23 - .L_22)
.L_22:
        /*006c*/ 	.word	0x00000008
.L_23:


//--------------------- .nv.callgraph             --------------------------
	.section	.nv.callgraph,"",@"SHT_CUDA_CALLGRAPH"
	.align	4
	.sectionentsize	8
	.align		4
        /*0000*/ 	.word	0x00000000
	.align		4
        /*0004*/ 	.word	0xffffffff
	.align		4
        /*0008*/ 	.word	0x00000000
	.align		4
        /*000c*/ 	.word	0xfffffffe
	.align		4
        /*0010*/ 	.word	0x00000000
	.align		4
        /*0014*/ 	.word	0xfffffffd
	.align		4
        /*0018*/ 	.word	0x00000000
	.align		4
        /*001c*/ 	.word	0xfffffffc


//--------------------- .text.triton_poi_fused_avg_pool2d_20 --------------------------
	.section	.text.triton_poi_fused_avg_pool2d_20,"ax",@progbits
	.align	128
        .global         triton_poi_fused_avg_pool2d_20
        .type           triton_poi_fused_avg_pool2d_20,@function
        .size           triton_poi_fused_avg_pool2d_20,(.L_x_1 - triton_poi_fused_avg_pool2d_20)
        .other          triton_poi_fused_avg_pool2d_20,@"STO_CUDA_ENTRY STV_DEFAULT"
triton_poi_fused_avg_pool2d_20:
.text.triton_poi_fused_avg_pool2d_20:
[----:B------:R-:W-:Y:S01]  /*0000*/  LDC R1, c[0x0][0x28] ;  /* 0x00000a00ff017b82 */ /* 0x000fe20000000800 */
[----:B------:R-:W1:Y:S01]  /*0010*/  S2R R0, SR_TID.X ;  /* 0x0000000000007919 */ /* 0x000e620000002100 */
[----:B------:R-:W-:-:S06]  /*0020*/  IMAD.MOV.U32 R14, RZ, RZ, RZ ;  /* 0x000000ffff0e7224 */ /* 0x000fcc00078e00ff */
[----:B------:R-:W2:Y:S01]  /*0030*/  LDC.64 R36, c[0x0][0x210] ;  /* 0x00008400ff247b82 */ /* 0x000ea20000000a00 */
[----:B------:R-:W-:Y:S01]  /*0040*/  CS2R R20, SRZ ;  /* 0x0000000000147805 */ /* 0x000fe2000001ff00 */
[----:B------:R-:W3:Y:S01]  /*0050*/  S2R R15, SR_CTAID.X ;  /* 0x00000000000f7919 */ /* 0x000ee20000002500 */
[----:B------:R-:W-:Y:S01]  /*0060*/  CS2R R18, SRZ ;  /* 0x0000000000127805 */ /* 0x000fe2000001ff00 */
[----:B------:R-:W-:Y:S01]  /*0070*/  ULDC.64 UR4, c[0x0][0x208] ;  /* 0x0000820000047ab9 */ /* 0x000fe20000000a00 */
[----:B-1----:R-:W-:-:S05]  /*0080*/  IMAD.SHL.U32 R0, R0, 0x2, RZ ;  /* 0x0000000200007824 */ /* 0x002fca00078e00ff */
[----:B------:R-:W-:-:S05]  /*0090*/  LOP3.LUT R0, R0, 0x1fe, RZ, 0xc0, !PT ;  /* 0x000001fe00007812 */ /* 0x000fca00078ec0ff */
[----:B---3--:R-:W-:-:S04]  /*00a0*/  IMAD R15, R15, 0x200, R0 ;  /* 0x000002000f0f7824 */ /* 0x008fc800078e0200 */
[----:B------:R-:W-:-:S04]  /*00b0*/  IMAD.HI R2, R15, -0x77777777, R14 ;  /* 0x888888890f027827 */ /* 0x000fc800078e020e */
[C---:B------:R-:W-:Y:S01]  /*00c0*/  VIADD R7, R15.reuse, 0x1 ;  /* 0x000000010f077836 */ /* 0x040fe20000000000 */
[----:B------:R-:W-:Y:S01]  /*00d0*/  SHF.R.U32.HI R3, RZ, 0x1f, R2 ;  /* 0x0000001fff037819 */ /* 0x000fe20000011602 */
[----:B------:R-:W-:Y:S02]  /*00e0*/  IMAD.MOV.U32 R6, RZ, RZ, RZ ;  /* 0x000000ffff067224 */ /* 0x000fe400078e00ff */
[----:B--2---:R-:W-:Y:S01]  /*00f0*/  IMAD.WIDE R16, R15, 0x4, R36 ;  /* 0x000000040f107825 */ /* 0x004fe200078e0224 */
[----:B------:R-:W-:-:S03]  /*0100*/  LEA.HI.SX32 R3, R2, R3, 0x1c ;  /* 0x0000000302037211 */ /* 0x000fc600078fe2ff */
[----:B------:R-:W-:-:S04]  /*0110*/  IMAD.MOV.U32 R2, RZ, RZ, RZ ;  /* 0x000000ffff027224 */ /* 0x000fc800078e00ff */
[----:B------:R-:W-:-:S05]  /*0120*/  IMAD.HI R0, R3, -0x77777777, R2 ;  /* 0x8888888903007827 */ /* 0x000fca00078e0202 */
[----:B------:R-:W-:-:S04]  /*0130*/  SHF.R.U32.HI R5, RZ, 0x1f, R0 ;  /* 0x0000001fff057819 */ /* 0x000fc80000011600 */
[----:B------:R-:W-:Y:S01]  /*0140*/  LEA.HI.SX32 R5, R0, R5, 0x1c ;  /* 0x0000000500057211 */ /* 0x000fe200078fe2ff */
[----:B------:R-:W-:-:S04]  /*0150*/  IMAD R0, R3, -0x1e, R15 ;  /* 0xffffffe203007824 */ /* 0x000fc800078e020f */
[----:B------:R-:W-:Y:S02]  /*0160*/  IMAD R13, R5, -0x1e, R3 ;  /* 0xffffffe2050d7824 */ /* 0x000fe400078e0203 */
[----:B------:R-:W-:-:S03]  /*0170*/  VIADD R5, R15, 0xffffffe2 ;  /* 0xffffffe20f057836 */ /* 0x000fc60000000000 */
[----:B------:R-:W-:Y:S01]  /*0180*/  ISETP.GT.AND P3, PT, R13, RZ, PT ;  /* 0x000000ff0d00720c */ /* 0x000fe20003f64270 */
[----:B------:R-:W-:Y:S01]  /*0190*/  IMAD.WIDE R4, R5, 0x4, R36 ;  /* 0x0000000405047825 */ /* 0x000fe200078e0224 */
[----:B------:R-:W-:Y:S02]  /*01a0*/  LOP3.LUT R2, R13, R0, RZ, 0xfc, !PT ;  /* 0x000000000d027212 */ /* 0x000fe400078efcff */
[----:B------:R-:W-:Y:S02]  /*01b0*/  ISETP.GT.AND P1, PT, R0, -0x1, P3 ;  /* 0xffffffff0000780c */ /* 0x000fe40001f24270 */
[----:B------:R-:W-:Y:S01]  /*01c0*/  ISETP.GT.AND P0, PT, R2, -0x1, PT ;  /* 0xffffffff0200780c */ /* 0x000fe20003f04270 */
[----:B------:R-:W-:-:S05]  /*01d0*/  IMAD.HI R2, R7, -0x77777777, R6 ;  /* 0x8888888907027827 */ /* 0x000fca00078e0206 */
[----:B------:R-:W-:-:S05]  /*01e0*/  SHF.R.U32.HI R9, RZ, 0x1f, R2 ;  /* 0x0000001fff097819 */ /* 0x000fca0000011602 */
[----:B------:R-:W2:Y:S01]  /*01f0*/  @P1 LDG.E.64 R20, desc[UR4][R4.64] ;  /* 0x0000000404141981 */ /* 0x000ea2000c1e1b00 */
[----:B------:R-:W-:Y:S02]  /*0200*/  LEA.HI.SX32 R9, R2, R9, 0x1c ;  /* 0x0000000902097211 */ /* 0x000fe400078fe2ff */
[----:B------:R-:W-:Y:S01]  /*0210*/  ISETP.GT.AND P2, PT, R0, RZ, P3 ;  /* 0x000000ff0000720c */ /* 0x000fe20001f44270 */
[----:B------:R-:W3:Y:S01]  /*0220*/  @P0 LDG.E.64 R18, desc[UR4][R16.64] ;  /* 0x0000000410120981 */ /* 0x000ee2000c1e1b00 */
[----:B------:R-:W-:Y:S01]  /*0230*/  P2R R3, PR, RZ, 0x2 ;  /* 0x00000002ff037803 */ /* 0x000fe20000000000 */
[----:B------:R-:W-:-:S04]  /*0240*/  IMAD R12, R9, -0x1e, R7 ;  /* 0xffffffe2090c7824 */ /* 0x000fc800078e0207 */
[----:B------:R-:W-:Y:S02]  /*0250*/  VIADD R14, R12, 0x1 ;  /* 0x000000010c0e7836 */ /* 0x000fe40000000000 */
[----:B------:R-:W-:-:S03]  /*0260*/  VIADD R9, R15, 0xffffffe1 ;  /* 0xffffffe10f097836 */ /* 0x000fc60000000000 */
[----:B------:R-:W-:Y:S01]  /*0270*/  ISETP.LT.U32.AND P1, PT, R14, 0x1e, P3 ;  /* 0x0000001e0e00780c */ /* 0x000fe20001f21070 */
[----:B------:R-:W-:Y:S01]  /*0280*/  IMAD.MOV.U32 R2, RZ, RZ, RZ ;  /* 0x000000ffff027224 */ /* 0x000fe200078e00ff */
[----:B------:R-:W-:Y:S01]  /*0290*/  ISETP.GT.AND P4, PT, R12, RZ, P3 ;  /* 0x000000ff0c00720c */ /* 0x000fe20001f84270 */
[----:B------:R-:W-:Y:S01]  /*02a0*/  IMAD.WIDE R8, R9, 0x4, R36 ;  /* 0x0000000409087825 */ /* 0x000fe200078e0224 */
[----:B------:R-:W-:-:S03]  /*02b0*/  CS2R R28, SRZ ;  /* 0x00000000001c7805 */ /* 0x000fc6000001ff00 */
[----:B------:R-:W-:Y:S01]  /*02c0*/  VIADD R7, R15, 0xffffffe4 ;  /* 0xffffffe40f077836 */ /* 0x000fe20000000000 */
[----:B------:R-:W-:Y:S01]  /*02d0*/  P2R R34, PR, RZ, 0x4 ;  /* 0x00000004ff227803 */ /* 0x000fe20000000000 */
[----:B------:R-:W4:Y:S01]  /*02e0*/  @P2 LDG.E R2, desc[UR4][R8.64] ;  /* 0x0000000408022981 */ /* 0x000f22000c1e1900 */
[----:B------:R-:W-:Y:S01]  /*02f0*/  ISETP.GT.AND P2, PT, R13, -0x1, PT ;  /* 0xffffffff0d00780c */ /* 0x000fe20003f44270 */
[----:B------:R-:W-:Y:S01]  /*0300*/  IMAD.WIDE R6, R7, 0x4, R36 ;  /* 0x0000000407067825 */ /* 0x000fe200078e0224 */
[----:B------:R-:W-:-:S03]  /*0310*/  P2R R22, PR, RZ, 0x1 ;  /* 0x00000001ff167803 */ /* 0x000fc60000000000 */
[----:B------:R-:W-:Y:S01]  /*0320*/  IMAD.MOV.U32 R25, RZ, RZ, RZ ;  /* 0x000000ffff197224 */ /* 0x000fe200078e00ff */
[C---:B------:R-:W-:Y:S01]  /*0330*/  ISETP.LT.U32.AND P0, PT, R0.reuse, 0x1e, P3 ;  /* 0x0000001e0000780c */ /* 0x040fe20001f01070 */
[----:B------:R1:W5:Y:S01]  /*0340*/  @P1 LDG.E R28, desc[UR4][R6.64] ;  /* 0x00000004061c1981 */ /* 0x000362000c1e1900 */
[----:B------:R-:W-:Y:S01]  /*0350*/  ISETP.GT.AND P3, PT, R0, RZ, P2 ;  /* 0x000000ff0000720c */ /* 0x000fe20001764270 */
[C---:B------:R-:W-:Y:S01]  /*0360*/  VIADD R23, R15.reuse, 0xffffffff ;  /* 0xffffffff0f177836 */ /* 0x040fe20000000000 */
[----:B------:R-:W-:Y:S01]  /*0370*/  P2R R33, PR, RZ, 0x10 ;  /* 0x00000010ff217803 */ /* 0x000fe20000000000 */
[----:B------:R1:W4:Y:S01]  /*0380*/  @P4 LDG.E R25, desc[UR4][R4.64] ;  /* 0x0000000404194981 */ /* 0x000322000c1e1900 */
[----:B------:R-:W-:Y:S02]  /*0390*/  ISETP.LT.U32.AND P4, PT, R14, 0x1e, P2 ;  /* 0x0000001e0e00780c */ /* 0x000fe40001781070 */
[----:B------:R-:W-:Y:S01]  /*03a0*/  CS2R R26, SRZ ;  /* 0x00000000001a7805 */ /* 0x000fe2000001ff00 */
[----:B------:R-:W-:-:S02]  /*03b0*/  VIADD R39, R15, 0x2 ;  /* 0x000000020f277836 */ /* 0x000fc40000000000 */
[----:B01----:R-:W-:Y:S01]  /*03c0*/  VIADD R6, R13, 0x1 ;  /* 0x000000010d067836 */ /* 0x003fe20000000000 */
[----:B------:R-:W-:Y:S02]  /*03d0*/  ISETP.GT.AND P6, PT, R12, RZ, P2 ;  /* 0x000000ff0c00720c */ /* 0x000fe400017c4270 */
[----:B------:R-:W-:Y:S01]  /*03e0*/  ISETP.LT.U32.AND P5, PT, R0, 0x1e, P2 ;  /* 0x0000001e0000780c */ /* 0x000fe200017a1070 */
[--C-:B------:R-:W-:Y:S01]  /*03f0*/  IMAD.WIDE R4, R23, 0x4, R36.reuse ;  /* 0x0000000417047825 */ /* 0x100fe200078e0224 */
[----:B------:R-:W-:Y:S02]  /*0400*/  ISETP.GE.U32.AND P2, PT, R6, 0x1e, PT ;  /* 0x0000001e0600780c */ /* 0x000fe40003f46070 */
[----:B------:R-:W-:Y:S02]  /*0410*/  CS2R R8, SRZ ;  /* 0x0000000000087805 */ /* 0x000fe4000001ff00 */
[----:B------:R-:W-:Y:S01]  /*0420*/  P2R R31, PR, RZ, 0x8 ;  /* 0x00000008ff1f7803 */ /* 0x000fe20000000000 */
[----:B------:R-:W-:Y:S01]  /*0430*/  VIADD R11, R15, 0xffffffe3 ;  /* 0xffffffe30f0b7836 */ /* 0x000fe20000000000 */
[----:B------:R0:W4:Y:S01]  /*0440*/  @P3 LDG.E R27, desc[UR4][R4.64] ;  /* 0x00000004041b3981 */ /* 0x000122000c1e1900 */
[----:B------:R-:W-:Y:S01]  /*0450*/  IMAD.WIDE R38, R39, 0x4, R36 ;  /* 0x0000000427267825 */ /* 0x000fe200078e0224 */
[----:B------:R-:W-:-:S02]  /*0460*/  ISETP.GT.AND P3, PT, R0, RZ, !P2 ;  /* 0x000000ff0000720c */ /* 0x000fc40005764270 */
[----:B------:R-:W-:Y:S01]  /*0470*/  P2R R23, PR, RZ, 0x2 ;  /* 0x00000002ff177803 */ /* 0x000fe20000000000 */
[----:B------:R-:W-:Y:S01]  /*0480*/  IMAD.WIDE R10, R11, 0x4, R36 ;  /* 0x000000040b0a7825 */ /* 0x000fe200078e0224 */
[----:B------:R-:W-:Y:S01]  /*0490*/  ISETP.NE.AND P1, PT, R3, RZ, PT ;  /* 0x000000ff0300720c */ /* 0x000fe20003f25270 */
[----:B------:R-:W4:Y:S01]  /*04a0*/  @P4 LDG.E R8, desc[UR4][R38.64] ;  /* 0x0000000426084981 */ /* 0x000f22000c1e1900 */
[----:B------:R-:W-:Y:S01]  /*04b0*/  P2R R3, PR, RZ, 0x10 ;  /* 0x00000010ff037803 */ /* 0x000fe20000000000 */
[C---:B------:R-:W-:Y:S01]  /*04c0*/  VIADD R35, R15.reuse, 0x1d ;  /* 0x0000001d0f237836 */ /* 0x040fe20000000000 */
[----:B------:R-:W-:Y:S01]  /*04d0*/  ISETP.GT.AND P4, PT, R12, RZ, !P2 ;  /* 0x000000ff0c00720c */ /* 0x000fe20005784270 */
[----:B------:R1:W4:Y:S01]  /*04e0*/  @P0 LDG.E R29, desc[UR4][R10.64] ;  /* 0x000000040a1d0981 */ /* 0x000322000c1e1900 */
[----:B------:R-:W-:Y:S02]  /*04f0*/  IMAD.MOV.U32 R7, RZ, RZ, RZ ;  /* 0x000000ffff077224 */ /* 0x000fe400078e00ff */
[----:B------:R-:W-:Y:S01]  /*0500*/  VIADD R41, R15, 0x1e ;  /* 0x0000001e0f297836 */ /* 0x000fe20000000000 */
[----:B------:R-:W4:Y:S01]  /*0510*/  @P6 LDG.E R26, desc[UR4][R16.64] ;  /* 0x00000004101a6981 */ /* 0x000f22000c1e1900 */
[----:B0-----:R-:W-:-:S02]  /*0520*/  CS2R R4, SRZ ;  /* 0x0000000000047805 */ /* 0x001fc4000001ff00 */
[----:B------:R-:W-:Y:S01]  /*0530*/  P2R R24, PR, RZ, 0x20 ;  /* 0x00000020ff187803 */ /* 0x000fe20000000000 */
[----:B------:R0:W4:Y:S01]  /*0540*/  @P5 LDG.E R9, desc[UR4][R16.64+0x4] ;  /* 0x0000040410095981 */ /* 0x000122000c1e1900 */
[----:B-1----:R-:W-:-:S04]  /*0550*/  IMAD.WIDE R10, R35, 0x4, R36 ;  /* 0x00000004230a7825 */ /* 0x002fc800078e0224 */
[----:B------:R-:W-:Y:S01]  /*0560*/  IMAD.WIDE R40, R41, 0x4, R36 ;  /* 0x0000000429287825 */ /* 0x000fe200078e0224 */
[----:B------:R1:W4:Y:S01]  /*0570*/  @P3 LDG.E R7, desc[UR4][R10.64] ;  /* 0x000000040a073981 */ /* 0x000322000c1e1900 */
[C---:B------:R-:W-:Y:S02]  /*0580*/  ISETP.GT.AND P5, PT, R0.reuse, -0x1, !P2 ;  /* 0xffffffff0000780c */ /* 0x040fe400057a4270 */
[----:B------:R-:W-:Y:S01]  /*0590*/  P2R R30, PR, RZ, 0x40 ;  /* 0x00000040ff1e7803 */ /* 0x000fe20000000000 */
[----:B------:R-:W4:Y:S01]  /*05a0*/  @P4 LDG.E R5, desc[UR4][R40.64] ;  /* 0x0000000428054981 */ /* 0x000f22000c1e1900 */
[----:B------:R-:W-:Y:S02]  /*05b0*/  ISETP.LT.U32.AND P6, PT, R0, 0x1e, !P2 ;  /* 0x0000001e0000780c */ /* 0x000fe400057c1070 */
[----:B------:R-:W-:Y:S02]  /*05c0*/  ISETP.LT.U32.AND P2, PT, R14, 0x1e, !P2 ;  /* 0x0000001e0e00780c */ /* 0x000fe40005741070 */
[----:B0-----:R-:W-:Y:S01]  /*05d0*/  CS2R R16, SRZ ;  /* 0x0000000000107805 */ /* 0x001fe2000001ff00 */
[----:B------:R-:W-:Y:S01]  /*05e0*/  VIADD R39, R15, 0x1f ;  /* 0x0000001f0f277836 */ /* 0x000fe20000000000 */
[----:B-1----:R-:W-:-:S02]  /*05f0*/  P2R R10, PR, RZ, 0x10 ;  /* 0x00000010ff0a7803 */ /* 0x002fc40000000000 */
[----:B------:R-:W-:Y:S01]  /*0600*/  ISETP.NE.AND P4, PT, R31, RZ, PT ;  /* 0x000000ff1f00720c */ /* 0x000fe20003f85270 */
[----:B------:R-:W-:Y:S01]  /*0610*/  VIADD R31, R15, 0x20 ;  /* 0x000000200f1f7836 */ /* 0x000fe20000000000 */
[----:B------:R-:W4:Y:S01]  /*0620*/  @P5 LDG.E.64 R16, desc[UR4][R40.64] ;  /* 0x0000000428105981 */ /* 0x000f22000c1e1b00 */
[----:B------:R-:W-:-:S04]  /*0630*/  IMAD.WIDE R38, R39, 0x4, R36 ;  /* 0x0000000427267825 */ /* 0x000fc800078e0224 */
[----:B------:R-:W-:Y:S01]  /*0640*/  IMAD.MOV.U32 R14, RZ, RZ, RZ ;  /* 0x000000ffff0e7224 */ /* 0x000fe200078e00ff */
[----:B------:R-:W4:Y:S01]  /*0650*/  @P6 LDG.E R4, desc[UR4][R38.64] ;  /* 0x0000000426046981 */ /* 0x000f22000c1e1900 */
[----:B------:R-:W-:-:S05]  /*0660*/  IMAD.WIDE R36, R31, 0x4, R36 ;  /* 0x000000041f247825 */ /* 0x000fca00078e0224 */
[----:B------:R4:W4:Y:S01]  /*0670*/  @P2 LDG.E R14, desc[UR4][R36.64] ;  /* 0x00000004240e2981 */ /* 0x000922000c1e1900 */
[----:B------:R-:W-:Y:S01]  /*0680*/  P2R R6, PR, RZ, 0x8 ;  /* 0x00000008ff067803 */ /* 0x000fe20000000000 */
[C---:B------:R-:W-:Y:S01]  /*0690*/  VIADD R35, R13.reuse, 0x2 ;  /* 0x000000020d237836 */ /* 0x040fe20000000000 */
[----:B------:R-:W-:-:S04]  /*06a0*/  ISETP.GE.AND P3, PT, R13, 0x1c, PT ;  /* 0x0000001c0d00780c */ /* 0x000fc80003f66270 */
[----:B------:R-:W-:Y:S02]  /*06b0*/  SEL R35, R35, RZ, !P3 ;  /* 0x000000ff23237207 */ /* 0x000fe40005800000 */
[----:B------:R-:W-:Y:S02]  /*06c0*/  ISETP.GT.AND P3, PT, R13, 0x1b, PT ;  /* 0x0000001b0d00780c */ /* 0x000fe40003f64270 */
[----:B------:R-:W-:Y:S02]  /*06d0*/  P2R R32, PR, RZ, 0x1 ;  /* 0x00000001ff207803 */ /* 0x000fe40000000000 */
[----:B------:R-:W-:Y:S02]  /*06e0*/  ISETP.NE.AND P0, PT, R22, RZ, PT ;  /* 0x000000ff1600720c */ /* 0x000fe40003f05270 */
[----:B------:R-:W-:Y:S02]  /*06f0*/  P2R R11, PR, RZ, 0x20 ;  /* 0x00000020ff0b7803 */ /* 0x000fe40000000000 */
[----:B------:R-:W-:Y:S01]  /*0700*/  ISETP.NE.AND P5, PT, R32, RZ, PT ;  /* 0x000000ff2000720c */ /* 0x000fe20003fa5270 */
[----:B------:R-:W-:-:S04]  /*0710*/  VIADD R32, R35, 0x1e ;  /* 0x0000001e23207836 */ /* 0x000fc80000000000 */
[----:B------:R-:W-:Y:S01]  /*0720*/  @!P3 IMAD.MOV R32, RZ, RZ, R35 ;  /* 0x000000ffff20b224 */ /* 0x000fe200078e0223 */
[----:B------:R-:W-:Y:S01]  /*0730*/  ISETP.NE.AND P3, PT, R30, RZ, PT ;  /* 0x000000ff1e00720c */ /* 0x000fe20003f65270 */
[----:B------:R-:W-:Y:S02]  /*0740*/  VIADD R30, R12, 0xffffffff ;  /* 0xffffffff0c1e7836 */ /* 0x000fe40000000000 */
[----:B------:R-:W-:Y:S01]  /*0750*/  VIADD R31, R0, 0x2 ;  /* 0x00000002001f7836 */ /* 0x000fe20000000000 */
[----:B------:R-:W-:Y:S02]  /*0760*/  P2R R22, PR, RZ, 0x40 ;  /* 0x00000040ff167803 */ /* 0x000fe40000000000 */
[----:B------:R-:W-:-:S04]  /*0770*/  ISETP.NE.AND P6, PT, R34, RZ, PT ;  /* 0x000000ff2200720c */ /* 0x000fc80003fc5270 */
[----:B------:R-:W-:Y:S02]  /*0780*/  P2R R34, PR, RZ, 0x40 ;  /* 0x00000040ff227803 */ /* 0x000fe40000000000 */
[----:B------:R-:W-:Y:S02]  /*0790*/  ISETP.NE.AND P6, PT, R33, RZ, PT ;  /* 0x000000ff2100720c */ /* 0x000fe40003fc5270 */
[----:B--2---:R-:W-:Y:S02]  /*07a0*/  SEL R20, R20, RZ, P1 ;  /* 0x000000ff14147207 */ /* 0x004fe40000800000 */
[----:B------:R-:W-:Y:S02]  /*07b0*/  SEL R21, R21, RZ, P1 ;  /* 0x000000ff15157207 */ /* 0x000fe40000800000 */
[----:B------:R-:W-:Y:S01]  /*07c0*/  ISETP.NE.AND P1, PT, R3, RZ, PT ;  /* 0x000000ff0300720c */ /* 0x000fe20003f25270 */
[----:B------:R-:W-:Y:S01]  /*07d0*/  VIADD R3, R0, 0xffffffff ;  /* 0xffffffff00037836 */ /* 0x000fe20000000000 */
[----:B---3--:R-:W-:-:S02]  /*07e0*/  SEL R18, R18, RZ, P0 ;  /* 0x000000ff12127207 */ /* 0x008fc40000000000 */
[----:B------:R-:W-:Y:S02]  /*07f0*/  SEL R19, R19, RZ, P0 ;  /* 0x000000ff13137207 */ /* 0x000fe40000000000 */
[----:B------:R-:W-:-:S04]  /*0800*/  ISETP.GT.AND P0, PT, R0, 0x1, PT ;  /* 0x000000010000780c */ /* 0x000fc80003f04270 */
[----:B------:R-:W-:Y:S02]  /*0810*/  SEL R3, R3, RZ, P0 ;  /* 0x000000ff03037207 */ /* 0x000fe40000000000 */
[C---:B------:R-:W-:Y:S01]  /*0820*/  ISETP.GT.AND P0, PT, R12.reuse, 0x1, PT ;  /* 0x000000010c00780c */ /* 0x040fe20003f04270 */
[----:B------:R-:W-:-:S03]  /*0830*/  VIADD R12, R12, 0x2 ;  /* 0x000000020c0c7836 */ /* 0x000fc60000000000 */
[----:B------:R-:W-:Y:S02]  /*0840*/  SEL R30, R30, RZ, P0 ;  /* 0x000000ff1e1e7207 */ /* 0x000fe40000000000 */
[----:B------:R-:W-:-:S04]  /*0850*/  ISETP.GE.AND P0, PT, R0, 0x1c, PT ;  /* 0x0000001c0000780c */ /* 0x000fc80003f06270 */
[----:B------:R-:W-:Y:S02]  /*0860*/  SEL R31, R31, RZ, !P0 ;  /* 0x000000ff1f1f7207 */ /* 0x000fe40004000000 */
[----:B------:R-:W-:Y:S02]  /*0870*/  SEL R12, R12, RZ, !P0 ;  /* 0x000000ff0c0c7207 */ /* 0x000fe40004000000 */
[C---:B------:R-:W-:Y:S01]  /*0880*/  ISETP.GT.AND P0, PT, R13.reuse, 0x1, PT ;  /* 0x000000010d00780c */ /* 0x040fe20003f04270 */
[----:B------:R-:W-:-:S05]  /*0890*/  VIADD R13, R13, 0xffffffff ;  /* 0xffffffff0d0d7836 */ /* 0x000fca0000000000 */
[----:B------:R-:W-:Y:S02]  /*08a0*/  SEL R13, R13, RZ, P0 ;  /* 0x000000ff0d0d7207 */ /* 0x000fe40000000000 */
[----:B------:R-:W-:-:S04]  /*08b0*/  ISETP.NE.AND P0, PT, R23, RZ, PT ;  /* 0x000000ff1700720c */ /* 0x000fc80003f05270 */
[----:B-----5:R-:W-:Y:S02]  /*08c0*/  SEL R28, R28, RZ, P0 ;  /* 0x000000ff1c1c7207 */ /* 0x020fe40000000000 */
[----:B------:R-:W-:-:S04]  /*08d0*/  ISETP.GT.AND P0, PT, R0, 0x1b, PT ;  /* 0x0000001b0000780c */ /* 0x000fc80003f04270 */
[----:B------:R-:W-:Y:S02]  /*08e0*/  SEL R0, RZ, 0x1e, !P0 ;  /* 0x0000001eff007807 */ /* 0x000fe40004000000 */
[----:B----4-:R-:W-:Y:S02]  /*08f0*/  SEL R36, R25, RZ, P6 ;  /* 0x000000ff19247207 */ /* 0x010fe40003000000 */
[----:B------:R-:W-:Y:S01]  /*0900*/  ISETP.NE.AND P6, PT, R34, RZ, PT ;  /* 0x000000ff2200720c */ /* 0x000fe20003fc5270 */
[C---:B------:R-:W-:Y:S02]  /*0910*/  IMAD.IADD R31, R0.reuse, 0x1, R31 ;  /* 0x00000001001f7824 */ /* 0x040fe400078e021f */
[----:B------:R-:W-:Y:S02]  /*0920*/  IMAD.IADD R12, R0, 0x1, R12 ;  /* 0x00000001000c7824 */ /* 0x000fe400078e020c */
[----:B------:R-:W-:Y:S01]  /*0930*/  IMAD.IADD R0, R32, 0x1, -R13 ;  /* 0x0000000120007824 */ /* 0x000fe200078e0a0d */
[----:B------:R-:W-:Y:S01]  /*0940*/  SEL R23, R2, RZ, P6 ;  /* 0x000000ff02177207 */ /* 0x000fe20003000000 */
[----:B------:R-:W-:-:S02]  /*0950*/  IMAD.IADD R13, R13, 0x1, -R32 ;  /* 0x000000010d0d7824 */ /* 0x000fc400078e0a20 */
[-C--:B------:R-:W-:Y:S02]  /*0960*/  IMAD R2, R31, R0.reuse, RZ ;  /* 0x000000001f027224 */ /* 0x080fe400078e02ff */
[----:B------:R-:W-:Y:S02]  /*0970*/  IMAD R12, R12, R0, RZ ;  /* 0x000000000c0c7224 */ /* 0x000fe400078e02ff */
[-C--:B------:R-:W-:Y:S02]  /*0980*/  IMAD R2, R3, R13.reuse, R2 ;  /* 0x0000000d03027224 */ /* 0x080fe400078e0202 */
[----:B------:R-:W-:Y:S01]  /*0990*/  IMAD R12, R30, R13, R12 ;  /* 0x0000000d1e0c7224 */ /* 0x000fe200078e020c */
[----:B------:R-:W-:Y:S01]  /*09a0*/  SEL R26, R26, RZ, P3 ;  /* 0x000000ff1a1a7207 */ /* 0x000fe20001800000 */
[----:B------:R-:W-:Y:S01]  /*09b0*/  FADD R20, R23, R20 ;  /* 0x0000001417147221 */ /* 0x000fe20000000000 */
[----:B------:R-:W-:Y:S01]  /*09c0*/  SEL R29, R29, RZ, P5 ;  /* 0x000000ff1d1d7207 */ /* 0x000fe20002800000 */
[----:B------:R-:W-:Y:S01]  /*09d0*/  FADD R21, R36, R21 ;  /* 0x0000001524157221 */ /* 0x000fe20000000000 */
[----:B------:R-:W-:-:S02]  /*09e0*/  ISETP.NE.AND P0, PT, R24, RZ, PT ;  /* 0x000000ff1800720c */ /* 0x000fc40003f05270 */
[----:B------:R-:W-:Y:S02]  /*09f0*/  ISETP.NE.AND P3, PT, R6, RZ, PT ;  /* 0x000000ff0600720c */ /* 0x000fe40003f65270 */
[----:B------:R-:W-:Y:S02]  /*0a00*/  I2FP.F32.S32 R6, R2 ;  /* 0x0000000200067245 */ /* 0x000fe40000201400 */
[----:B------:R-:W-:Y:S02]  /*0a10*/  I2FP.F32.S32 R12, R12 ;  /* 0x0000000c000c7245 */ /* 0x000fe40000201400 */
[----:B------:R-:W-:Y:S01]  /*0a20*/  SEL R27, R27, RZ, P4 ;  /* 0x000000ff1b1b7207 */ /* 0x000fe20002000000 */
[----:B------:R-:W-:Y:S01]  /*0a30*/  FADD R20, R20, R29 ;  /* 0x0000001d14147221 */ /* 0x000fe20000000000 */
[----:B------:R-:W-:Y:S01]  /*0a40*/  ISETP.NE.AND P4, PT, R10, RZ, PT ;  /* 0x000000ff0a00720c */ /* 0x000fe20003f85270 */
[----:B------:R-:W-:Y:S01]  /*0a50*/  FADD R21, R21, R28 ;  /* 0x0000001c15157221 */ /* 0x000fe20000000000 */
[----:B------:R-:W-:Y:S01]  /*0a60*/  SEL R9, R9, RZ, P0 ;  /* 0x000000ff09097207 */ /* 0x000fe20000000000 */
[----:B------:R-:W0:Y:S01]  /*0a70*/  LDC.64 R2, c[0x0][0x218] ;  /* 0x00008600ff027b82 */ /* 0x000e220000000a00 */
[----:B------:R-:W-:-:S02]  /*0a80*/  SEL R0, R7, RZ, P3 ;  /* 0x000000ff07007207 */ /* 0x000fc40001800000 */
[----:B------:R-:W-:Y:S02]  /*0a90*/  FSETP.GT.AND P0, PT, |R6|, 8.50705917302346158658e+37, PT ;  /* 0x7e8000000600780b */ /* 0x000fe40003f04200 */
[----:B------:R-:W-:Y:S01]  /*0aa0*/  FSETP.GT.AND P3, PT, |R12|, 8.50705917302346158658e+37, PT ;  /* 0x7e8000000c00780b */ /* 0x000fe20003f64200 */
[----:B------:R-:W-:Y:S01]  /*0ab0*/  FADD R27, R20, R27 ;  /* 0x0000001b141b7221 */ /* 0x000fe20000000000 */
[----:B------:R-:W-:Y:S01]  /*0ac0*/  SEL R8, R8, RZ, P1 ;  /* 0x000000ff08087207 */ /* 0x000fe20000800000 */
[----:B------:R-:W-:Y:S01]  /*0ad0*/  FADD R26, R21, R26 ;  /* 0x0000001a151a7221 */ /* 0x000fe20000000000 */
[----:B------:R-:W-:Y:S02]  /*0ae0*/  SEL R5, R5, RZ, P4 ;  /* 0x000000ff05057207 */ /* 0x000fe40002000000 */
[----:B------:R-:W-:Y:S02]  /*0af0*/  FSETP.GEU.AND P1, PT, |R6|, 1.175494350822287508e-38, PT ;  /* 0x008000000600780b */ /* 0x000fe40003f2e200 */
[----:B------:R-:W-:Y:S01]  /*0b00*/  FSETP.GEU.AND P4, PT, |R12|, 1.175494350822287508e-38, PT ;  /* 0x008000000c00780b */ /* 0x000fe20003f8e200 */
[----:B------:R-:W-:Y:S01]  /*0b10*/  FADD R18, R27, R18 ;  /* 0x000000121b127221 */ /* 0x000fe20000000000 */
[----:B------:R-:W-:Y:S01]  /*0b20*/  FADD R19, R26, R19 ;  /* 0x000000131a137221 */ /* 0x000fe20000000000 */
[----:B------:R-:W-:Y:S01]  /*0b30*/  ISETP.NE.AND P5, PT, R11, RZ, PT ;  /* 0x000000ff0b00720c */ /* 0x000fe20003fa5270 */
[----:B------:R-:W-:Y:S01]  /*0b40*/  @P0 FMUL R6, R6, 0.25 ;  /* 0x3e80000006060820 */ /* 0x000fe20000400000 */
[----:B------:R-:W-:Y:S01]  /*0b50*/  FADD R9, R18, R9 ;  /* 0x0000000912097221 */ /* 0x000fe20000000000 */
[----:B------:R-:W-:Y:S01]  /*0b60*/  FADD R8, R19, R8 ;  /* 0x0000000813087221 */ /* 0x000fe20000000000 */
[----:B------:R-:W-:Y:S01]  /*0b70*/  @P3 FMUL R12, R12, 0.25 ;  /* 0x3e8000000c0c3820 */ /* 0x000fe20000400000 */
[----:B------:R-:W-:Y:S01]  /*0b80*/  ISETP.NE.AND P6, PT, R22, RZ, PT ;  /* 0x000000ff1600720c */ /* 0x000fe20003fc5270 */
[----:B------:R-:W-:Y:S01]  /*0b90*/  FADD R9, R9, R0 ;  /* 0x0000000009097221 */ /* 0x000fe20000000000 */
[----:B------:R-:W-:Y:S01]  /*0ba0*/  SEL R16, R16, RZ, P5 ;  /* 0x000000ff10107207 */ /* 0x000fe20002800000 */
[----:B------:R-:W-:Y:S01]  /*0bb0*/  FADD R8, R8, R5 ;  /* 0x0000000508087221 */ /* 0x000fe20000000000 */
[----:B------:R-:W-:Y:S01]  /*0bc0*/  SEL R17, R17, RZ, P5 ;  /* 0x000000ff11117207 */ /* 0x000fe20002800000 */
[----:B------:R-:W-:Y:S01]  /*0bd0*/  @!P1 FMUL R6, R6, 16777216 ;  /* 0x4b80000006069820 */ /* 0x000fe20000400000 */
[----:B------:R-:W-:Y:S01]  /*0be0*/  @!P4 FMUL R12, R12, 16777216 ;  /* 0x4b8000000c0cc820 */ /* 0x000fe20000400000 */
[----:B------:R-:W-:Y:S01]  /*0bf0*/  SEL R4, R4, RZ, P6 ;  /* 0x000000ff04047207 */ /* 0x000fe20003000000 */
[----:B------:R-:W-:Y:S01]  /*0c00*/  FADD R9, R9, R16 ;  /* 0x0000001009097221 */ /* 0x000fe20000000000 */
[----:B------:R-:W-:Y:S01]  /*0c10*/  SEL R14, R14, RZ, P2 ;  /* 0x000000ff0e0e7207 */ /* 0x000fe20001000000 */
[----:B------:R-:W-:Y:S01]  /*0c20*/  FADD R17, R8, R17 ;  /* 0x0000001108117221 */ /* 0x000fe20000000000 */
[----:B------:R-:W1:Y:S01]  /*0c30*/  MUFU.RCP R7, R6 ;  /* 0x0000000600077308 */ /* 0x000e620000001000 */
[----:B------:R-:W-:-:S02]  /*0c40*/  FADD R0, R9, R4 ;  /* 0x0000000409007221 */ /* 0x000fc40000000000 */
[----:B------:R-:W-:-:S05]  /*0c50*/  FADD R14, R17, R14 ;  /* 0x0000000e110e7221 */ /* 0x000fca0000000000 */
[----:B------:R-:W2:Y:S01]  /*0c60*/  MUFU.RCP R5, R12 ;  /* 0x0000000c00057308 */ /* 0x000ea20000001000 */
[----:B------:R-:W-:Y:S01]  /*0c70*/  @P0 FMUL R0, R0, 0.25 ;  /* 0x3e80000000000820 */ /* 0x000fe20000400000 */
[----:B------:R-:W-:-:S03]  /*0c80*/  @P3 FMUL R14, R14, 0.25 ;  /* 0x3e8000000e0e3820 */ /* 0x000fc60000400000 */
[----:B------:R-:W-:Y:S01]  /*0c90*/  @!P1 FMUL R0, R0, 16777216 ;  /* 0x4b80000000009820 */ /* 0x000fe20000400000 */
[----:B------:R-:W-:Y:S01]  /*0ca0*/  @!P4 FMUL R14, R14, 16777216 ;  /* 0x4b8000000e0ec820 */ /* 0x000fe20000400000 */
[----:B0-----:R-:W-:-:S04]  /*0cb0*/  IMAD.WIDE R2, R15, 0x4, R2 ;  /* 0x000000040f027825 */ /* 0x001fc800078e0202 */
[----:B-1----:R-:W-:Y:S01]  /*0cc0*/  FMUL R4, R7, R0 ;  /* 0x0000000007047220 */ /* 0x002fe20000400000 */
[----:B--2---:R-:W-:-:S05]  /*0cd0*/  FMUL R5, R5, R14 ;  /* 0x0000000e05057220 */ /* 0x004fca0000400000 */
[----:B------:R-:W-:Y:S01]  /*0ce0*/  STG.E.64 desc[UR4][R2.64], R4 ;  /* 0x0000000402007986 */ /* 0x000fe2000c101b04 */
[----:B------:R-:W-:Y:S05]  /*0cf0*/  EXIT ;  /* 0x000000000000794d */ /* 0x000fea0003800000 */
.L_x_0:
[----:B------:R-:W-:-:S00]  /*0d00*/  BRA `(.L_x_0) ;  /* 0xfffffffc00fc7947 */ /* 0x000fc0000383ffff */
[----:B------:R-:W-:-:S00]  /*0d10*/  NOP ;  /* 0x0000000000007918 */ /* 0x000fc00000000000 */
        /* <DEDUP_REMOVED lines=14> */
.L_x_1:


//--------------------- .nv.constant0.triton_poi_fused_avg_pool2d_20 --------------------------
	.section	.nv.constant0.triton_poi_fused_avg_pool2d_20,"a",@progbits
	.sectionflags	@""
	.align	4
.nv.constant0.triton_poi_fused_avg_pool2d_20:
	.zero		548
